//
// Generated by NVIDIA NVVM Compiler
//
// Compiler Build ID: CL-36424714
// Cuda compilation tools, release 13.0, V13.0.88
// Based on NVVM 20.0.0
//

.version 9.0
.target sm_100
.address_size 64

	// .globl	_Z12julia_kernelPhiiffffiff

.visible .entry _Z12julia_kernelPhiiffffiff(
	.param .u64 .ptr .align 1 _Z12julia_kernelPhiiffffiff_param_0,
	.param .u32 _Z12julia_kernelPhiiffffiff_param_1,
	.param .u32 _Z12julia_kernelPhiiffffiff_param_2,
	.param .f32 _Z12julia_kernelPhiiffffiff_param_3,
	.param .f32 _Z12julia_kernelPhiiffffiff_param_4,
	.param .f32 _Z12julia_kernelPhiiffffiff_param_5,
	.param .f32 _Z12julia_kernelPhiiffffiff_param_6,
	.param .u32 _Z12julia_kernelPhiiffffiff_param_7,
	.param .f32 _Z12julia_kernelPhiiffffiff_param_8,
	.param .f32 _Z12julia_kernelPhiiffffiff_param_9
)
{
	.reg .pred 	%p<11>;
	.reg .b16 	%rs<11>;
	.reg .b32 	%r<26>;
	.reg .b32 	%f<52>;
	.reg .b64 	%rd<5>;
	.reg .b64 	%fd<8>;

	ld.param.u64 	%rd1, [_Z12julia_kernelPhiiffffiff_param_0];
	ld.param.u32 	%r7, [_Z12julia_kernelPhiiffffiff_param_1];
	ld.param.u32 	%r10, [_Z12julia_kernelPhiiffffiff_param_2];
	ld.param.f32 	%f13, [_Z12julia_kernelPhiiffffiff_param_3];
	ld.param.f32 	%f14, [_Z12julia_kernelPhiiffffiff_param_4];
	ld.param.f32 	%f15, [_Z12julia_kernelPhiiffffiff_param_5];
	ld.param.f32 	%f16, [_Z12julia_kernelPhiiffffiff_param_6];
	ld.param.u32 	%r9, [_Z12julia_kernelPhiiffffiff_param_7];
	ld.param.f32 	%f17, [_Z12julia_kernelPhiiffffiff_param_8];
	ld.param.f32 	%f18, [_Z12julia_kernelPhiiffffiff_param_9];
	mov.u32 	%r11, %ctaid.x;
	mov.u32 	%r12, %ntid.x;
	mov.u32 	%r13, %tid.x;
	mad.lo.s32 	%r1, %r11, %r12, %r13;
	mov.u32 	%r14, %ctaid.y;
	mov.u32 	%r15, %ntid.y;
	mov.u32 	%r16, %tid.y;
	mad.lo.s32 	%r17, %r14, %r15, %r16;
	setp.ge.s32 	%p1, %r1, %r7;
	setp.ge.s32 	%p2, %r17, %r10;
	or.pred  	%p3, %p1, %p2;
	@%p3 bra 	$L__BB0_7;
	mad.lo.s32 	%r3, %r7, %r17, %r1;
	sub.f32 	%f19, %f14, %f13;
	cvt.rn.f32.s32 	%f20, %r1;
	mul.f32 	%f21, %f19, %f20;
	cvt.rn.f32.s32 	%f22, %r7;
	div.rn.f32 	%f23, %f21, %f22;
	add.f32 	%f51, %f13, %f23;
	sub.f32 	%f24, %f16, %f15;
	cvt.rn.f32.u32 	%f25, %r17;
	mul.f32 	%f26, %f24, %f25;
	cvt.rn.f32.u32 	%f27, %r10;
	div.rn.f32 	%f28, %f26, %f27;
	add.f32 	%f50, %f15, %f28;
	mul.f32 	%f49, %f51, %f51;
	mul.f32 	%f48, %f50, %f50;
	add.f32 	%f29, %f49, %f48;
	setp.gtu.f32 	%p4, %f29, 0f40800000;
	setp.lt.s32 	%p5, %r9, 1;
	mov.b32 	%r25, 0;
	or.pred  	%p6, %p4, %p5;
	@%p6 bra 	$L__BB0_4;
	mov.b32 	%r25, 0;
$L__BB0_3:
	sub.f32 	%f30, %f49, %f48;
	add.f32 	%f9, %f17, %f30;
	add.f32 	%f31, %f51, %f51;
	fma.rn.f32 	%f50, %f31, %f50, %f18;
	add.s32 	%r25, %r25, 1;
	mul.f32 	%f49, %f9, %f9;
	mul.f32 	%f48, %f50, %f50;
	add.f32 	%f32, %f49, %f48;
	setp.le.f32 	%p7, %f32, 0f40800000;
	setp.lt.s32 	%p8, %r25, %r9;
	and.pred  	%p9, %p7, %p8;
	mov.f32 	%f51, %f9;
	@%p9 bra 	$L__BB0_3;
$L__BB0_4:
	setp.eq.s32 	%p10, %r25, %r9;
	mov.b16 	%rs8, 0;
	mov.u16 	%rs9, %rs8;
	mov.u16 	%rs10, %rs8;
	@%p10 bra 	$L__BB0_6;
	cvt.rn.f32.u32 	%f33, %r25;
	cvt.rn.f32.s32 	%f34, %r9;
	div.rn.f32 	%f35, %f33, %f34;
	mov.f32 	%f36, 0f3F800000;
	sub.f32 	%f37, %f36, %f35;
	mul.f32 	%f38, %f37, 0f41100000;
	mul.f32 	%f39, %f35, %f38;
	mul.f32 	%f40, %f35, %f39;
	mul.f32 	%f41, %f35, %f40;
	mul.f32 	%f42, %f41, 0f437F0000;
	cvt.rzi.u32.f32 	%r20, %f42;
	cvt.u16.u32 	%rs8, %r20;
	mul.f32 	%f43, %f37, 0f41700000;
	mul.f32 	%f44, %f37, %f43;
	mul.f32 	%f45, %f35, %f44;
	mul.f32 	%f46, %f35, %f45;
	mul.f32 	%f47, %f46, 0f437F0000;
	cvt.rzi.u32.f32 	%r21, %f47;
	cvt.u16.u32 	%rs9, %r21;
	cvt.f64.f32 	%fd1, %f37;
	mul.f64 	%fd2, %fd1, 0d4021000000000000;
	mul.f64 	%fd3, %fd2, %fd1;
	mul.f64 	%fd4, %fd3, %fd1;
	cvt.f64.f32 	%fd5, %f35;
	mul.f64 	%fd6, %fd4, %fd5;
	mul.f64 	%fd7, %fd6, 0d406FE00000000000;
	cvt.rzi.u32.f64 	%r22, %fd7;
	cvt.u16.u32 	%rs10, %r22;
$L__BB0_6:
	mul.lo.s32 	%r23, %r3, 3;
	cvt.s64.s32 	%rd2, %r23;
	cvta.to.global.u64 	%rd3, %rd1;
	add.s64 	%rd4, %rd3, %rd2;
	st.global.u8 	[%rd4], %rs8;
	st.global.u8 	[%rd4+1], %rs9;
	st.global.u8 	[%rd4+2], %rs10;
$L__BB0_7:
	ret;

}


// ===== COMPILED SASS (sm_100) =====

	.target	sm_100

	.elftype	@"ET_EXEC"


//--------------------- .note.nv.tkinfo           --------------------------
	.section	.note.nv.tkinfo,"",@"SHT_NOTE"
	.sectionflags	@"SHF_NOTE_NV_TKINFO"
	.tkinfo
        /*0018*/ 	.word	0x00000002
        /*0030*/ 	.string	""
        /*0030*/ 	.string	"ptxas"
        /*0030*/ 	.string	"Cuda compilation tools, release 13.0, V13.0.88"
        /*0030*/ 	.string	"Build cuda_13.0.r13.0/compiler.36424714_0"
        /*0030*/ 	.string	"-arch sm_100 -m 64 "



//--------------------- .note.nv.cuinfo           --------------------------
	.section	.note.nv.cuinfo,"",@"SHT_NOTE"
	.sectionflags	@"SHF_NOTE_NV_CUINFO"
        /*0018*/ 	.short	0x0002
        /*001a*/ 	.short	0x0064
        /*001c*/ 	.short	0x0082
	.zero		2


//--------------------- .nv.info                  --------------------------
	.section	.nv.info,"",@"SHT_CUDA_INFO"
	.align	4


	//----- nvinfo : EIATTR_REGCOUNT
	.align		4
        /*0000*/ 	.byte	0x04, 0x2f
        /*0002*/ 	.short	(.L_1 - .L_0)
	.align		4
.L_0:
        /*0004*/ 	.word	index@(_Z12julia_kernelPhiiffffiff)
        /*0008*/ 	.word	0x00000011


	//----- nvinfo : EIATTR_FRAME_SIZE
	.align		4
.L_1:
        /*000c*/ 	.byte	0x04, 0x11
        /*000e*/ 	.short	(.L_3 - .L_2)
	.align		4
.L_2:
        /*0010*/ 	.word	index@($__internal_0_$__cuda_sm3x_div_rn_noftz_f32_slowpath)
        /*0014*/ 	.word	0x00000000


	//----- nvinfo : EIATTR_FRAME_SIZE
	.align		4
.L_3:
        /*0018*/ 	.byte	0x04, 0x11
        /*001a*/ 	.short	(.L_5 - .L_4)
	.align		4
.L_4:
        /*001c*/ 	.word	index@(_Z12julia_kernelPhiiffffiff)
        /*0020*/ 	.word	0x00000000


	//----- nvinfo : EIATTR_MIN_STACK_SIZE
	.align		4
.L_5:
        /*0024*/ 	.byte	0x04, 0x12
        /*0026*/ 	.short	(.L_7 - .L_6)
	.align		4
.L_6:
        /*0028*/ 	.word	index@(_Z12julia_kernelPhiiffffiff)
        /*002c*/ 	.word	0x00000000
.L_7:


//--------------------- .nv.compat                --------------------------
	.section	.nv.compat,"",@"SHT_CUDA_COMPAT_INFO"
	.align	4
        /*0000*/ 	.byte	0x02, 0x09, 0x00, 0x00, 0x02, 0x02, 0x01, 0x00, 0x02, 0x05, 0x05, 0x00, 0x03, 0x07, 0x01, 0x01
        /*0010*/ 	.byte	0x02, 0x03, 0x00, 0x00, 0x02, 0x06, 0x01, 0x00, 0x04, 0x0b, 0x08, 0x00, 0x01, 0x00, 0x00, 0x00
        /*0020*/ 	.byte	0x00, 0x00, 0x00, 0x00


//--------------------- .nv.info._Z12julia_kernelPhiiffffiff --------------------------
	.section	.nv.info._Z12julia_kernelPhiiffffiff,"",@"SHT_CUDA_INFO"
	.sectionflags	@""
	.align	4


	//----- nvinfo : EIATTR_CUDA_API_VERSION
	.align		4
        /*0000*/ 	.byte	0x04, 0x37
        /*0002*/ 	.short	(.L_9 - .L_8)
.L_8:
        /*0004*/ 	.word	0x00000082


	//----- nvinfo : EIATTR_KPARAM_INFO
	.align		4
.L_9:
        /*0008*/ 	.byte	0x04, 0x17
        /*000a*/ 	.short	(.L_11 - .L_10)
.L_10:
        /*000c*/ 	.word	0x00000000
        /*0010*/ 	.short	0x0009
        /*0012*/ 	.short	0x0028
        /*0014*/ 	.byte	0x00, 0xf0, 0x11, 0x00


	//----- nvinfo : EIATTR_KPARAM_INFO
	.align		4
.L_11:
        /*0018*/ 	.byte	0x04, 0x17
        /*001a*/ 	.short	(.L_13 - .L_12)
.L_12:
        /*001c*/ 	.word	0x00000000
        /*0020*/ 	.short	0x0008
        /*0022*/ 	.short	0x0024
        /*0024*/ 	.byte	0x00, 0xf0, 0x11, 0x00


	//----- nvinfo : EIATTR_KPARAM_INFO
	.align		4
.L_13:
        /*0028*/ 	.byte	0x04, 0x17
        /*002a*/ 	.short	(.L_15 - .L_14)
.L_14:
        /*002c*/ 	.word	0x00000000
        /*0030*/ 	.short	0x0007
        /*0032*/ 	.short	0x0020
        /*0034*/ 	.byte	0x00, 0xf0, 0x11, 0x00


	//----- nvinfo : EIATTR_KPARAM_INFO
	.align		4
.L_15:
        /*0038*/ 	.byte	0x04, 0x17
        /*003a*/ 	.short	(.L_17 - .L_16)
.L_16:
        /*003c*/ 	.word	0x00000000
        /*0040*/ 	.short	0x0006
        /*0042*/ 	.short	0x001c
        /*0044*/ 	.byte	0x00, 0xf0, 0x11, 0x00


	//----- nvinfo : EIATTR_KPARAM_INFO
	.align		4
.L_17:
        /*0048*/ 	.byte	0x04, 0x17
        /*004a*/ 	.short	(.L_19 - .L_18)
.L_18:
        /*004c*/ 	.word	0x00000000
        /*0050*/ 	.short	0x0005
        /*0052*/ 	.short	0x0018
        /*0054*/ 	.byte	0x00, 0xf0, 0x11, 0x00


	//----- nvinfo : EIATTR_KPARAM_INFO
	.align		4
.L_19:
        /*0058*/ 	.byte	0x04, 0x17
        /*005a*/ 	.short	(.L_21 - .L_20)
.L_20:
        /*005c*/ 	.word	0x00000000
        /*0060*/ 	.short	0x0004
        /*0062*/ 	.short	0x0014
        /*0064*/ 	.byte	0x00, 0xf0, 0x11, 0x00


	//----- nvinfo : EIATTR_KPARAM_INFO
	.align		4
.L_21:
        /*0068*/ 	.byte	0x04, 0x17
        /*006a*/ 	.short	(.L_23 - .L_22)
.L_22:
        /*006c*/ 	.word	0x00000000
        /*0070*/ 	.short	0x0003
        /*0072*/ 	.short	0x0010
        /*0074*/ 	.byte	0x00, 0xf0, 0x11, 0x00


	//----- nvinfo : EIATTR_KPARAM_INFO
	.align		4
.L_23:
        /*0078*/ 	.byte	0x04, 0x17
        /*007a*/ 	.short	(.L_25 - .L_24)
.L_24:
        /*007c*/ 	.word	0x00000000
        /*0080*/ 	.short	0x0002
        /*0082*/ 	.short	0x000c
        /*0084*/ 	.byte	0x00, 0xf0, 0x11, 0x00


	//----- nvinfo : EIATTR_KPARAM_INFO
	.align		4
.L_25:
        /*0088*/ 	.byte	0x04, 0x17
        /*008a*/ 	.short	(.L_27 - .L_26)
.L_26:
        /*008c*/ 	.word	0x00000000
        /*0090*/ 	.short	0x0001
        /*0092*/ 	.short	0x0008
        /*0094*/ 	.byte	0x00, 0xf0, 0x11, 0x00


	//----- nvinfo : EIATTR_KPARAM_INFO
	.align		4
.L_27:
        /*0098*/ 	.byte	0x04, 0x17
        /*009a*/ 	.short	(.L_29 - .L_28)
.L_28:
        /*009c*/ 	.word	0x00000000
        /*00a0*/ 	.short	0x0000
        /*00a2*/ 	.short	0x0000
        /*00a4*/ 	.byte	0x00, 0xf5, 0x21, 0x00


	//----- nvinfo : EIATTR_SPARSE_MMA_MASK
	.align		4
.L_29:
        /*00a8*/ 	.byte	0x03, 0x50
        /*00aa*/ 	.short	0x0000


	//----- nvinfo : EIATTR_MAXREG_COUNT
	.align		4
        /*00ac*/ 	.byte	0x03, 0x1b
        /*00ae*/ 	.short	0x00ff


	//----- nvinfo : EIATTR_MERCURY_ISA_VERSION
	.align		4
        /*00b0*/ 	.byte	0x03, 0x5f
        /*00b2*/ 	.short	0x0101


	//----- nvinfo : EIATTR_VRC_CTA_INIT_COUNT
	.align		4
        /*00b4*/ 	.byte	0x02, 0x4a
	.zero		1
	.zero		1


	//----- nvinfo : EIATTR_EXIT_INSTR_OFFSETS
	.align		4
        /*00b8*/ 	.byte	0x04, 0x1c
        /*00ba*/ 	.short	(.L_31 - .L_30)


	//   ....[0]....
.L_30:
        /*00bc*/ 	.word	0x000000c0


	//   ....[1]....
        /*00c0*/ 	.word	0x00000870


	//----- nvinfo : EIATTR_CRS_STACK_SIZE
	.align		4
.L_31:
        /*00c4*/ 	.byte	0x04, 0x1e
        /*00c6*/ 	.short	(.L_33 - .L_32)
.L_32:
        /*00c8*/ 	.word	0x00000000


	//----- nvinfo : EIATTR_CBANK_PARAM_SIZE
	.align		4
.L_33:
        /*00cc*/ 	.byte	0x03, 0x19
        /*00ce*/ 	.short	0x002c


	//----- nvinfo : EIATTR_PARAM_CBANK
	.align		4
        /*00d0*/ 	.byte	0x04, 0x0a
        /*00d2*/ 	.short	(.L_35 - .L_34)
	.align		4
.L_34:
        /*00d4*/ 	.word	index@(.nv.constant0._Z12julia_kernelPhiiffffiff)
        /*00d8*/ 	.short	0x0380
        /*00da*/ 	.short	0x002c


	//----- nvinfo : EIATTR_SW_WAR
	.align		4
.L_35:
        /*00dc*/ 	.byte	0x04, 0x36
        /*00de*/ 	.short	(.L_37 - .L_36)
.L_36:
        /*00e0*/ 	.word	0x00000008
.L_37:


//--------------------- .nv.callgraph             --------------------------
	.section	.nv.callgraph,"",@"SHT_CUDA_CALLGRAPH"
	.align	4
	.sectionentsize	8
	.align		4
        /*0000*/ 	.word	0x00000000
	.align		4
        /*0004*/ 	.word	0xffffffff
	.align		4
        /*0008*/ 	.word	0x00000000
	.align		4
        /*000c*/ 	.word	0xfffffffe
	.align		4
        /*0010*/ 	.word	0x00000000
	.align		4
        /*0014*/ 	.word	0xfffffffd
	.align		4
        /*0018*/ 	.word	0x00000000
	.align		4
        /*001c*/ 	.word	0xfffffffc


//--------------------- .text._Z12julia_kernelPhiiffffiff --------------------------
	.section	.text._Z12julia_kernelPhiiffffiff,"ax",@progbits
	.align	128
        .global         _Z12julia_kernelPhiiffffiff
        .type           _Z12julia_kernelPhiiffffiff,@function
        .size           _Z12julia_kernelPhiiffffiff,(.L_x_23 - _Z12julia_kernelPhiiffffiff)
        .other          _Z12julia_kernelPhiiffffiff,@"STO_CUDA_ENTRY STV_DEFAULT"
_Z12julia_kernelPhiiffffiff:
.text._Z12julia_kernelPhiiffffiff:
[----:B------:R-:W-:Y:S01]  /*0000*/  LDC R1, c[0x0][0x37c] ;  /* 0x0000df00ff017b82 */ /* 0x000fe20000000800 */
[----:B------:R-:W0:Y:S07]  /*0010*/  S2R R5, SR_TID.Y ;  /* 0x0000000000057919 */ /* 0x000e2e0000002200 */
[----:B------:R-:W1:Y:S01]  /*0020*/  LDC R3, c[0x0][0x360] ;  /* 0x0000d800ff037b82 */ /* 0x000e620000000800 */
[----:B------:R-:W2:Y:S01]  /*0030*/  LDCU.64 UR6, c[0x0][0x388] ;  /* 0x00007100ff0677ac */ /* 0x000ea20008000a00 */
[----:B------:R-:W1:Y:S06]  /*0040*/  S2R R0, SR_TID.X ;  /* 0x0000000000007919 */ /* 0x000e6c0000002100 */
[----:B------:R-:W0:Y:S08]  /*0050*/  S2UR UR5, SR_CTAID.Y ;  /* 0x00000000000579c3 */ /* 0x000e300000002600 */
[----:B------:R-:W0:Y:S08]  /*0060*/  LDC R4, c[0x0][0x364] ;  /* 0x0000d900ff047b82 */ /* 0x000e300000000800 */
[----:B------:R-:W1:Y:S01]  /*0070*/  S2UR UR4, SR_CTAID.X ;  /* 0x00000000000479c3 */ /* 0x000e620000002500 */
[----:B0-----:R-:W-:-:S05]  /*0080*/  IMAD R4, R4, UR5, R5 ;  /* 0x0000000504047c24 */ /* 0x001fca000f8e0205 */
[----:B--2---:R-:W-:Y:S01]  /*0090*/  ISETP.GE.AND P0, PT, R4, UR7, PT ;  /* 0x0000000704007c0c */ /* 0x004fe2000bf06270 */
[----:B-1----:R-:W-:-:S05]  /*00a0*/  IMAD R3, R3, UR4, R0 ;  /* 0x0000000403037c24 */ /* 0x002fca000f8e0200 */
[----:B------:R-:W-:-:S13]  /*00b0*/  ISETP.GE.OR P0, PT, R3, UR6, P0 ;  /* 0x0000000603007c0c */ /* 0x000fda0008706670 */
[----:B------:R-:W-:Y:S05]  /*00c0*/  @P0 EXIT ;  /* 0x000000000000094d */ /* 0x000fea0003800000 */
[----:B------:R-:W0:Y:S01]  /*00d0*/  LDC.64 R8, c[0x0][0x390] ;  /* 0x0000e400ff087b82 */ /* 0x000e220000000a00 */
[----:B------:R-:W-:Y:S01]  /*00e0*/  I2FP.F32.S32 R7, UR6 ;  /* 0x0000000600077c45 */ /* 0x000fe20008201400 */
[----:B------:R-:W-:Y:S01]  /*00f0*/  BSSY.RECONVERGENT B0, `(.L_x_0) ;  /* 0x0000011000007945 */ /* 0x000fe20003800200 */
[----:B------:R-:W-:Y:S02]  /*0100*/  I2FP.F32.S32 R5, R3 ;  /* 0x0000000300057245 */ /* 0x000fe40000201400 */
[----:B------:R-:W1:Y:S01]  /*0110*/  MUFU.RCP R2, R7 ;  /* 0x0000000700027308 */ /* 0x000e620000001000 */
[----:B0-----:R-:W-:Y:S01]  /*0120*/  FADD R0, R9, -R8 ;  /* 0x8000000809007221 */ /* 0x001fe20000000000 */
[----:B-1----:R-:W-:-:S03]  /*0130*/  FFMA R9, -R7, R2, 1 ;  /* 0x3f80000007097423 */ /* 0x002fc60000000102 */
[----:B------:R-:W-:Y:S01]  /*0140*/  FMUL R0, R0, R5 ;  /* 0x0000000500007220 */ /* 0x000fe20000400000 */
[----:B------:R-:W-:Y:S01]  /*0150*/  FFMA R9, R2, R9, R2 ;  /* 0x0000000902097223 */ /* 0x000fe20000000002 */
[----:B------:R-:W-:Y:S02]  /*0160*/  IMAD R2, R4, UR6, R3 ;  /* 0x0000000604027c24 */ /* 0x000fe4000f8e0203 */
[----:B------:R-:W0:Y:S01]  /*0170*/  FCHK P0, R0, R7 ;  /* 0x0000000700007302 */ /* 0x000e220000000000 */
[----:B------:R-:W-:-:S04]  /*0180*/  FFMA R6, R0, R9, RZ ;  /* 0x0000000900067223 */ /* 0x000fc800000000ff */
[----:B------:R-:W-:-:S04]  /*0190*/  FFMA R5, -R7, R6, R0 ;  /* 0x0000000607057223 */ /* 0x000fc80000000100 */
[----:B------:R-:W-:Y:S01]  /*01a0*/  FFMA R5, R9, R5, R6 ;  /* 0x0000000509057223 */ /* 0x000fe20000000006 */
[----:B0-----:R-:W-:Y:S06]  /*01b0*/  @!P0 BRA `(.L_x_1) ;  /* 0x0000000000108947 */ /* 0x001fec0003800000 */
[----:B------:R-:W-:Y:S01]  /*01c0*/  IMAD.MOV.U32 R3, RZ, RZ, R7 ;  /* 0x000000ffff037224 */ /* 0x000fe200078e0007 */
[----:B------:R-:W-:-:S07]  /*01d0*/  MOV R6, 0x1f0 ;  /* 0x000001f000067802 */ /* 0x000fce0000000f00 */
[----:B------:R-:W-:Y:S05]  /*01e0*/  CALL.REL.NOINC `($__internal_0_$__cuda_sm3x_div_rn_noftz_f32_slowpath) ;  /* 0x0000000400a47944 */ /* 0x000fea0003c00000 */
[----:B------:R-:W-:-:S07]  /*01f0*/  IMAD.MOV.U32 R5, RZ, RZ, R0 ;  /* 0x000000ffff057224 */ /* 0x000fce00078e0000 */
.L_x_1:
[----:B------:R-:W-:Y:S05]  /*0200*/  BSYNC.RECONVERGENT B0 ;  /* 0x0000000000007941 */ /* 0x000fea0003800200 */
.L_x_0:
[----:B------:R-:W0:Y:S01]  /*0210*/  LDCU UR4, c[0x0][0x38c] ;  /* 0x00007180ff0477ac */ /* 0x000e220008000800 */
[----:B------:R-:W1:Y:S01]  /*0220*/  LDC.64 R8, c[0x0][0x398] ;  /* 0x0000e600ff087b82 */ /* 0x000e620000000a00 */
[----:B------:R-:W-:Y:S01]  /*0230*/  I2FP.F32.U32 R3, R4 ;  /* 0x0000000400037245 */ /* 0x000fe20000201000 */
[----:B------:R-:W-:Y:S01]  /*0240*/  BSSY.RECONVERGENT B0, `(.L_x_2) ;  /* 0x0000012000007945 */ /* 0x000fe20003800200 */
[----:B0-----:R-:W-:Y:S01]  /*0250*/  I2FP.F32.U32 R7, UR4 ;  /* 0x0000000400077c45 */ /* 0x001fe20008201000 */
[----:B------:R-:W0:Y:S03]  /*0260*/  LDCU UR4, c[0x0][0x390] ;  /* 0x00007200ff0477ac */ /* 0x000e260008000800 */
[----:B------:R-:W2:Y:S01]  /*0270*/  MUFU.RCP R6, R7 ;  /* 0x0000000700067308 */ /* 0x000ea20000001000 */
[----:B-1----:R-:W-:-:S04]  /*0280*/  FADD R0, R9, -R8 ;  /* 0x8000000809007221 */ /* 0x002fc80000000000 */
[----:B------:R-:W-:-:S04]  /*0290*/  FMUL R0, R0, R3 ;  /* 0x0000000300007220 */ /* 0x000fc80000400000 */
[----:B------:R-:W1:Y:S01]  /*02a0*/  FCHK P0, R0, R7 ;  /* 0x0000000700007302 */ /* 0x000e620000000000 */
[----:B0-----:R-:W-:Y:S01]  /*02b0*/  FADD R4, R5, UR4 ;  /* 0x0000000405047e21 */ /* 0x001fe20008000000 */
[----:B--2---:R-:W-:-:S04]  /*02c0*/  FFMA R9, -R7, R6, 1 ;  /* 0x3f80000007097423 */ /* 0x004fc80000000106 */
[----:B------:R-:W-:-:S04]  /*02d0*/  FFMA R9, R6, R9, R6 ;  /* 0x0000000906097223 */ /* 0x000fc80000000006 */
[----:B------:R-:W-:-:S04]  /*02e0*/  FFMA R6, R0, R9, RZ ;  /* 0x0000000900067223 */ /* 0x000fc800000000ff */
[----:B------:R-:W-:-:S04]  /*02f0*/  FFMA R3, -R7, R6, R0 ;  /* 0x0000000607037223 */ /* 0x000fc80000000100 */
[----:B------:R-:W-:Y:S01]  /*0300*/  FFMA R3, R9, R3, R6 ;  /* 0x0000000309037223 */ /* 0x000fe20000000006 */
[----:B-1----:R-:W-:Y:S06]  /*0310*/  @!P0 BRA `(.L_x_3) ;  /* 0x0000000000108947 */ /* 0x002fec0003800000 */
[----:B------:R-:W-:Y:S01]  /*0320*/  IMAD.MOV.U32 R3, RZ, RZ, R7 ;  /* 0x000000ffff037224 */ /* 0x000fe200078e0007 */
[----:B------:R-:W-:-:S07]  /*0330*/  MOV R6, 0x350 ;  /* 0x0000035000067802 */ /* 0x000fce0000000f00 */
[----:B------:R-:W-:Y:S05]  /*0340*/  CALL.REL.NOINC `($__internal_0_$__cuda_sm3x_div_rn_noftz_f32_slowpath) ;  /* 0x00000004004c7944 */ /* 0x000fea0003c00000 */
[----:B------:R-:W-:-:S07]  /*0350*/  MOV R3, R0 ;  /* 0x0000000000037202 */ /* 0x000fce0000000f00 */
.L_x_3:
[----:B------:R-:W-:Y:S05]  /*0360*/  BSYNC.RECONVERGENT B0 ;  /* 0x0000000000007941 */ /* 0x000fea0003800200 */
.L_x_2:
[----:B------:R-:W0:Y:S01]  /*0370*/  LDCU UR4, c[0x0][0x398] ;  /* 0x00007300ff0477ac */ /* 0x000e220008000800 */
[----:B------:R-:W1:Y:S01]  /*0380*/  LDC R9, c[0x0][0x3a0] ;  /* 0x0000e800ff097b82 */ /* 0x000e620000000800 */
[----:B------:R-:W-:Y:S01]  /*0390*/  FMUL R0, R4, R4 ;  /* 0x0000000404007220 */ /* 0x000fe20000400000 */
[----:B------:R-:W-:Y:S01]  /*03a0*/  BSSY.RECONVERGENT B0, `(.L_x_4) ;  /* 0x0000017000007945 */ /* 0x000fe20003800200 */
[----:B0-----:R-:W-:Y:S01]  /*03b0*/  FADD R3, R3, UR4 ;  /* 0x0000000403037e21 */ /* 0x001fe20008000000 */
[----:B------:R-:W0:Y:S03]  /*03c0*/  LDCU.64 UR4, c[0x0][0x358] ;  /* 0x00006b00ff0477ac */ /* 0x000e260008000a00 */
[----:B------:R-:W-:Y:S01]  /*03d0*/  FMUL R5, R3, R3 ;  /* 0x0000000303057220 */ /* 0x000fe20000400000 */
[----:B-1----:R-:W-:-:S03]  /*03e0*/  ISETP.GE.AND P0, PT, R9, 0x1, PT ;  /* 0x000000010900780c */ /* 0x002fc60003f06270 */
[----:B------:R-:W-:-:S05]  /*03f0*/  FADD R6, R0, R5 ;  /* 0x0000000500067221 */ /* 0x000fca0000000000 */
[----:B------:R-:W-:Y:S01]  /*0400*/  FSETP.GTU.OR P0, PT, R6, 4, !P0 ;  /* 0x408000000600780b */ /* 0x000fe2000470c400 */
[----:B------:R-:W-:-:S12]  /*0410*/  IMAD.MOV.U32 R6, RZ, RZ, RZ ;  /* 0x000000ffff067224 */ /* 0x000fd800078e00ff */
[----:B0-----:R-:W-:Y:S05]  /*0420*/  @P0 BRA `(.L_x_5) ;  /* 0x0000000000380947 */ /* 0x001fea0003800000 */
[----:B------:R-:W0:Y:S01]  /*0430*/  LDC R7, c[0x0][0x3a4] ;  /* 0x0000e900ff077b82 */ /* 0x000e220000000800 */
[----:B------:R-:W-:-:S07]  /*0440*/  IMAD.MOV.U32 R6, RZ, RZ, RZ ;  /* 0x000000ffff067224 */ /* 0x000fce00078e00ff */
[----:B------:R-:W1:Y:S02]  /*0450*/  LDC R11, c[0x0][0x3a8] ;  /* 0x0000ea00ff0b7b82 */ /* 0x000e640000000800 */
.L_x_6:
[----:B------:R-:W-:Y:S01]  /*0460*/  FADD R0, -R5, R0 ;  /* 0x0000000005007221 */ /* 0x000fe20000000100 */
[----:B------:R-:W-:Y:S01]  /*0470*/  FADD R8, R4, R4 ;  /* 0x0000000404087221 */ /* 0x000fe20000000000 */
[----:B------:R-:W-:Y:S02]  /*0480*/  IADD3 R6, PT, PT, R6, 0x1, RZ ;  /* 0x0000000106067810 */ /* 0x000fe40007ffe0ff */
[----:B0-----:R-:W-:Y:S01]  /*0490*/  FADD R4, R0, R7 ;  /* 0x0000000700047221 */ /* 0x001fe20000000000 */
[----:B-1----:R-:W-:Y:S01]  /*04a0*/  FFMA R3, R8, R3, R11 ;  /* 0x0000000308037223 */ /* 0x002fe2000000000b */
[----:B------:R-:W-:Y:S02]  /*04b0*/  ISETP.GE.AND P0, PT, R6, R9, PT ;  /* 0x000000090600720c */ /* 0x000fe40003f06270 */
[----:B------:R-:W-:Y:S01]  /*04c0*/  FMUL R0, R4, R4 ;  /* 0x0000000404007220 */ /* 0x000fe20000400000 */
[----:B------:R-:W-:-:S04]  /*04d0*/  FMUL R5, R3, R3 ;  /* 0x0000000303057220 */ /* 0x000fc80000400000 */
[----:B------:R-:W-:-:S05]  /*04e0*/  FADD R8, R0, R5 ;  /* 0x0000000500087221 */ /* 0x000fca0000000000 */
[----:B------:R-:W-:-:S13]  /*04f0*/  FSETP.LE.AND P1, PT, R8, 4, PT ;  /* 0x408000000800780b */ /* 0x000fda0003f23000 */
[----:B------:R-:W-:Y:S05]  /*0500*/  @!P0 BRA P1, `(.L_x_6) ;  /* 0xfffffffc00d48947 */ /* 0x000fea000083ffff */
.L_x_5:
[----:B------:R-:W-:Y:S05]  /*0510*/  BSYNC.RECONVERGENT B0 ;  /* 0x0000000000007941 */ /* 0x000fea0003800200 */
.L_x_4:
[----:B------:R-:W-:Y:S01]  /*0520*/  ISETP.NE.AND P0, PT, R6, R9, PT ;  /* 0x000000090600720c */ /* 0x000fe20003f05270 */
[----:B------:R-:W-:Y:S01]  /*0530*/  BSSY.RECONVERGENT B0, `(.L_x_7) ;  /* 0x000002c000007945 */ /* 0x000fe20003800200 */
[----:B------:R-:W-:Y:S02]  /*0540*/  PRMT R0, RZ, 0x7610, R0 ;  /* 0x00007610ff007816 */ /* 0x000fe40000000000 */
[----:B------:R-:W-:Y:S02]  /*0550*/  PRMT R5, RZ, 0x7610, R5 ;  /* 0x00007610ff057816 */ /* 0x000fe40000000005 */
[----:B------:R-:W-:-:S07]  /*0560*/  PRMT R7, RZ, 0x7610, R7 ;  /* 0x00007610ff077816 */ /* 0x000fce0000000007 */
[----:B------:R-:W-:Y:S05]  /*0570*/  @!P0 BRA `(.L_x_8) ;  /* 0x00000000009c8947 */ /* 0x000fea0003800000 */
[----:B------:R-:W-:Y:S01]  /*0580*/  I2FP.F32.S32 R3, R9 ;  /* 0x0000000900037245 */ /* 0x000fe20000201400 */
[----:B------:R-:W-:Y:S01]  /*0590*/  BSSY.RECONVERGENT B1, `(.L_x_9) ;  /* 0x000000d000017945 */ /* 0x000fe20003800200 */
[----:B------:R-:W-:Y:S02]  /*05a0*/  I2FP.F32.U32 R0, R6 ;  /* 0x0000000600007245 */ /* 0x000fe40000201000 */
[----:B------:R-:W0:Y:S08]  /*05b0*/  MUFU.RCP R4, R3 ;  /* 0x0000000300047308 */ /* 0x000e300000001000 */
[----:B------:R-:W1:Y:S01]  /*05c0*/  FCHK P0, R0, R3 ;  /* 0x0000000300007302 */ /* 0x000e620000000000 */
[----:B0-----:R-:W-:-:S04]  /*05d0*/  FFMA R5, -R3, R4, 1 ;  /* 0x3f80000003057423 */ /* 0x001fc80000000104 */
[----:B------:R-:W-:-:S04]  /*05e0*/  FFMA R5, R4, R5, R4 ;  /* 0x0000000504057223 */ /* 0x000fc80000000004 */
[----:B------:R-:W-:-:S04]  /*05f0*/  FFMA R4, R0, R5, RZ ;  /* 0x0000000500047223 */ /* 0x000fc800000000ff */
[----:B------:R-:W-:-:S04]  /*0600*/  FFMA R6, -R3, R4, R0 ;  /* 0x0000000403067223 */ /* 0x000fc80000000100 */
[----:B------:R-:W-:Y:S01]  /*0610*/  FFMA R10, R5, R6, R4 ;  /* 0x00000006050a7223 */ /* 0x000fe20000000004 */
[----:B-1----:R-:W-:Y:S06]  /*0620*/  @!P0 BRA `(.L_x_10) ;  /* 0x00000000000c8947 */ /* 0x002fec0003800000 */
[----:B------:R-:W-:-:S07]  /*0630*/  MOV R6, 0x650 ;  /* 0x0000065000067802 */ /* 0x000fce0000000f00 */
[----:B------:R-:W-:Y:S05]  /*0640*/  CALL.REL.NOINC `($__internal_0_$__cuda_sm3x_div_rn_noftz_f32_slowpath) ;  /* 0x00000000008c7944 */ /* 0x000fea0003c00000 */
[----:B------:R-:W-:-:S07]  /*0650*/  IMAD.MOV.U32 R10, RZ, RZ, R0 ;  /* 0x000000ffff0a7224 */ /* 0x000fce00078e0000 */
.L_x_10:
[----:B------:R-:W-:Y:S05]  /*0660*/  BSYNC.RECONVERGENT B1 ;  /* 0x0000000000017941 */ /* 0x000fea0003800200 */
.L_x_9:
[----:B------:R-:W-:-:S04]  /*0670*/  FADD R0, -R10, 1 ;  /* 0x3f8000000a007421 */ /* 0x000fc80000000100 */
[----:B------:R-:W0:Y:S01]  /*0680*/  F2F.F64.F32 R6, R0 ;  /* 0x0000000000067310 */ /* 0x000e220000201800 */
[C---:B------:R-:W-:Y:S01]  /*0690*/  FMUL R3, R0.reuse, 9 ;  /* 0x4110000000037820 */ /* 0x040fe20000400000 */
[----:B------:R-:W-:-:S03]  /*06a0*/  FMUL R11, R0, 15 ;  /* 0x41700000000b7820 */ /* 0x000fc60000400000 */
[----:B------:R-:W-:Y:S01]  /*06b0*/  FMUL R3, R3, R10 ;  /* 0x0000000a03037220 */ /* 0x000fe20000400000 */
[----:B------:R-:W-:-:S03]  /*06c0*/  FMUL R11, R0, R11 ;  /* 0x0000000b000b7220 */ /* 0x000fc60000400000 */
[-C--:B------:R-:W-:Y:S01]  /*06d0*/  FMUL R3, R3, R10.reuse ;  /* 0x0000000a03037220 */ /* 0x080fe20000400000 */
[----:B------:R-:W-:-:S03]  /*06e0*/  FMUL R11, R11, R10 ;  /* 0x0000000a0b0b7220 */ /* 0x000fc60000400000 */
[-C--:B------:R-:W-:Y:S01]  /*06f0*/  FMUL R3, R3, R10.reuse ;  /* 0x0000000a03037220 */ /* 0x080fe20000400000 */
[----:B------:R-:W-:Y:S01]  /*0700*/  FMUL R11, R11, R10 ;  /* 0x0000000a0b0b7220 */ /* 0x000fe20000400000 */
[----:B0-----:R-:W-:Y:S02]  /*0710*/  DMUL R4, R6, 8.5 ;  /* 0x4021000006047828 */ /* 0x001fe40000000000 */
[----:B------:R-:W-:Y:S01]  /*0720*/  FMUL R3, R3, 255 ;  /* 0x437f000003037820 */ /* 0x000fe20000400000 */
[----:B------:R-:W-:-:S05]  /*0730*/  FMUL R11, R11, 255 ;  /* 0x437f00000b0b7820 */ /* 0x000fca0000400000 */
[C---:B------:R-:W-:Y:S01]  /*0740*/  DMUL R8, R6.reuse, R4 ;  /* 0x0000000406087228 */ /* 0x040fe20000000000 */
[----:B------:R-:W0:Y:S07]  /*0750*/  F2I.U32.TRUNC.NTZ R3, R3 ;  /* 0x0000000300037305 */ /* 0x000e2e000020f000 */
[----:B------:R-:W-:Y:S01]  /*0760*/  DMUL R8, R6, R8 ;  /* 0x0000000806087228 */ /* 0x000fe20000000000 */
[----:B------:R-:W1:Y:S01]  /*0770*/  F2F.F64.F32 R4, R10 ;  /* 0x0000000a00047310 */ /* 0x000e620000201800 */
[----:B0-----:R-:W-:-:S07]  /*0780*/  PRMT R0, R3, 0x7610, R0 ;  /* 0x0000761003007816 */ /* 0x001fce0000000000 */
[----:B------:R-:W0:Y:S01]  /*0790*/  F2I.U32.TRUNC.NTZ R11, R11 ;  /* 0x0000000b000b7305 */ /* 0x000e22000020f000 */
[----:B-1----:R-:W-:-:S08]  /*07a0*/  DMUL R4, R8, R4 ;  /* 0x0000000408047228 */ /* 0x002fd00000000000 */
[----:B------:R-:W-:-:S10]  /*07b0*/  DMUL R4, R4, 255 ;  /* 0x406fe00004047828 */ /* 0x000fd40000000000 */
[----:B------:R0:W1:Y:S02]  /*07c0*/  F2I.U32.F64.TRUNC R4, R4 ;  /* 0x0000000400047311 */ /* 0x000064000030d000 */
[----:B0-----:R-:W-:Y:S02]  /*07d0*/  PRMT R5, R11, 0x7610, R5 ;  /* 0x000076100b057816 */ /* 0x001fe40000000005 */
[----:B-1----:R-:W-:-:S07]  /*07e0*/  PRMT R7, R4, 0x7610, R7 ;  /* 0x0000761004077816 */ /* 0x002fce0000000007 */
.L_x_8:
[----:B------:R-:W-:Y:S05]  /*07f0*/  BSYNC.RECONVERGENT B0 ;  /* 0x0000000000007941 */ /* 0x000fea0003800200 */
.L_x_7:
[----:B------:R-:W0:Y:S01]  /*0800*/  LDCU.64 UR6, c[0x0][0x380] ;  /* 0x00007000ff0677ac */ /* 0x000e220008000a00 */
[----:B------:R-:W-:-:S05]  /*0810*/  IMAD R3, R2, 0x3, RZ ;  /* 0x0000000302037824 */ /* 0x000fca00078e02ff */
[----:B0-----:R-:W-:-:S04]  /*0820*/  IADD3 R2, P0, PT, R3, UR6, RZ ;  /* 0x0000000603027c10 */ /* 0x001fc8000ff1e0ff */
[----:B------:R-:W-:-:S05]  /*0830*/  LEA.HI.X.SX32 R3, R3, UR7, 0x1, P0 ;  /* 0x0000000703037c11 */ /* 0x000fca00080f0eff */
[----:B------:R-:W-:Y:S04]  /*0840*/  STG.E.U8 desc[UR4][R2.64], R0 ;  /* 0x0000000002007986 */ /* 0x000fe8000c101104 */
[----:B------:R-:W-:Y:S04]  /*0850*/  STG.E.U8 desc[UR4][R2.64+0x1], R5 ;  /* 0x0000010502007986 */ /* 0x000fe8000c101104 */
[----:B------:R-:W-:Y:S01]  /*0860*/  STG.E.U8 desc[UR4][R2.64+0x2], R7 ;  /* 0x0000020702007986 */ /* 0x000fe2000c101104 */
[----:B------:R-:W-:Y:S05]  /*0870*/  EXIT ;  /* 0x000000000000794d */ /* 0x000fea0003800000 */
        .weak           $__internal_0_$__cuda_sm3x_div_rn_noftz_f32_slowpath
        .type           $__internal_0_$__cuda_sm3x_div_rn_noftz_f32_slowpath,@function
        .size           $__internal_0_$__cuda_sm3x_div_rn_noftz_f32_slowpath,(.L_x_23 - $__internal_0_$__cuda_sm3x_div_rn_noftz_f32_slowpath)
$__internal_0_$__cuda_sm3x_div_rn_noftz_f32_slowpath:
[----:B------:R-:W-:Y:S01]  /*0880*/  SHF.R.U32.HI R7, RZ, 0x17, R3 ;  /* 0x00000017ff077819 */ /* 0x000fe20000011603 */
[----:B------:R-:W-:Y:S01]  /*0890*/  BSSY.RECONVERGENT B2, `(.L_x_11) ;  /* 0x0000062000027945 */ /* 0x000fe20003800200 */
[----:B------:R-:W-:Y:S02]  /*08a0*/  SHF.R.U32.HI R5, RZ, 0x17, R0 ;  /* 0x00000017ff057819 */ /* 0x000fe40000011600 */
[----:B------:R-:W-:Y:S02]  /*08b0*/  LOP3.LUT R12, R7, 0xff, RZ, 0xc0, !PT ;  /* 0x000000ff070c7812 */ /* 0x000fe400078ec0ff */
[----:B------:R-:W-:-:S03]  /*08c0*/  LOP3.LUT R10, R5, 0xff, RZ, 0xc0, !PT ;  /* 0x000000ff050a7812 */ /* 0x000fc600078ec0ff */
[----:B------:R-:W-:Y:S01]  /*08d0*/  VIADD R8, R12, 0xffffffff ;  /* 0xffffffff0c087836 */ /* 0x000fe20000000000 */
[----:B------:R-:W-:-:S04]  /*08e0*/  IADD3 R7, PT, PT, R10, -0x1, RZ ;  /* 0xffffffff0a077810 */ /* 0x000fc80007ffe0ff */
[----:B------:R-:W-:-:S04]  /*08f0*/  ISETP.GT.U32.AND P0, PT, R8, 0xfd, PT ;  /* 0x000000fd0800780c */ /* 0x000fc80003f04070 */
[----:B------:R-:W-:-:S13]  /*0900*/  ISETP.GT.U32.OR P0, PT, R7, 0xfd, P0 ;  /* 0x000000fd0700780c */ /* 0x000fda0000704470 */
[----:B------:R-:W-:Y:S01]  /*0910*/  @!P0 IMAD.MOV.U32 R5, RZ, RZ, RZ ;  /* 0x000000ffff058224 */ /* 0x000fe200078e00ff */
[----:B------:R-:W-:Y:S06]  /*0920*/  @!P0 BRA `(.L_x_12) ;  /* 0x00000000005c8947 */ /* 0x000fec0003800000 */
[----:B------:R-:W-:Y:S02]  /*0930*/  FSETP.GTU.FTZ.AND P0, PT, |R0|, +INF , PT ;  /* 0x7f8000000000780b */ /* 0x000fe40003f1c200 */
[----:B------:R-:W-:-:S04]  /*0940*/  FSETP.GTU.FTZ.AND P1, PT, |R3|, +INF , PT ;  /* 0x7f8000000300780b */ /* 0x000fc80003f3c200 */
[----:B------:R-:W-:-:S13]  /*0950*/  PLOP3.LUT P0, PT, P0, P1, PT, 0xf8, 0x8f ;  /* 0x00000000008f781c */ /* 0x000fda0000703f70 */
[----:B------:R-:W-:Y:S05]  /*0960*/  @P0 BRA `(.L_x_13) ;  /* 0x00000004004c0947 */ /* 0x000fea0003800000 */
[----:B------:R-:W-:-:S13]  /*0970*/  LOP3.LUT P0, RZ, R3, 0x7fffffff, R0, 0xc8, !PT ;  /* 0x7fffffff03ff7812 */ /* 0x000fda000780c800 */
[----:B------:R-:W-:Y:S05]  /*0980*/  @!P0 BRA `(.L_x_14) ;  /* 0x00000004003c8947 */ /* 0x000fea0003800000 */
[C---:B------:R-:W-:Y:S02]  /*0990*/  FSETP.NEU.FTZ.AND P2, PT, |R0|.reuse, +INF , PT ;  /* 0x7f8000000000780b */ /* 0x040fe40003f5d200 */
[----:B------:R-:W-:Y:S02]  /*09a0*/  FSETP.NEU.FTZ.AND P1, PT, |R3|, +INF , PT ;  /* 0x7f8000000300780b */ /* 0x000fe40003f3d200 */
[----:B------:R-:W-:-:S11]  /*09b0*/  FSETP.NEU.FTZ.AND P0, PT, |R0|, +INF , PT ;  /* 0x7f8000000000780b */ /* 0x000fd60003f1d200 */
[----:B------:R-:W-:Y:S05]  /*09c0*/  @!P1 BRA !P2, `(.L_x_14) ;  /* 0x00000004002c9947 */ /* 0x000fea0005000000 */
[----:B------:R-:W-:-:S04]  /*09d0*/  LOP3.LUT P2, RZ, R0, 0x7fffffff, RZ, 0xc0, !PT ;  /* 0x7fffffff00ff7812 */ /* 0x000fc8000784c0ff */
[----:B------:R-:W-:-:S13]  /*09e0*/  PLOP3.LUT P1, PT, P1, P2, PT, 0x2f, 0xf2 ;  /* 0x0000000000f2781c */ /* 0x000fda0000f24577 */
[----:B------:R-:W-:Y:S05]  /*09f0*/  @P1 BRA `(.L_x_15) ;  /* 0x0000000400181947 */ /* 0x000fea0003800000 */
[----:B------:R-:W-:-:S04]  /*0a00*/  LOP3.LUT P1, RZ, R3, 0x7fffffff, RZ, 0xc0, !PT ;  /* 0x7fffffff03ff7812 */ /* 0x000fc8000782c0ff */
[----:B------:R-:W-:-:S13]  /*0a10*/  PLOP3.LUT P0, PT, P0, P1, PT, 0x2f, 0xf2 ;  /* 0x0000000000f2781c */ /* 0x000fda0000702577 */
[----:B------:R-:W-:Y:S05]  /*0a20*/  @P0 BRA `(.L_x_16) ;  /* 0x0000000400000947 */ /* 0x000fea0003800000 */
[----:B------:R-:W-:Y:S02]  /*0a30*/  ISETP.GE.AND P0, PT, R7, RZ, PT ;  /* 0x000000ff0700720c */ /* 0x000fe40003f06270 */
[----:B------:R-:W-:-:S11]  /*0a40*/  ISETP.GE.AND P1, PT, R8, RZ, PT ;  /* 0x000000ff0800720c */ /* 0x000fd60003f26270 */
[----:B------:R-:W-:Y:S01]  /*0a50*/  @P0 IMAD.MOV.U32 R5, RZ, RZ, RZ ;  /* 0x000000ffff050224 */ /* 0x000fe200078e00ff */
[----:B------:R-:W-:Y:S01]  /*0a60*/  @!P0 MOV R5, 0xffffffc0 ;  /* 0xffffffc000058802 */ /* 0x000fe20000000f00 */
[----:B------:R-:W-:Y:S01]  /*0a70*/  @!P0 FFMA R0, R0, 1.84467440737095516160e+19, RZ ;  /* 0x5f80000000008823 */ /* 0x000fe200000000ff */
[----:B------:R-:W-:-:S03]  /*0a80*/  @!P1 FFMA R3, R3, 1.84467440737095516160e+19, RZ ;  /* 0x5f80000003039823 */ /* 0x000fc600000000ff */
[----:B------:R-:W-:-:S07]  /*0a90*/  @!P1 VIADD R5, R5, 0x40 ;  /* 0x0000004005059836 */ /* 0x000fce0000000000 */
.L_x_12:
[----:B------:R-:W-:Y:S01]  /*0aa0*/  LEA R8, R12, 0xc0800000, 0x17 ;  /* 0xc08000000c087811 */ /* 0x000fe200078eb8ff */
[----:B------:R-:W-:Y:S04]  /*0ab0*/  BSSY.RECONVERGENT B3, `(.L_x_17) ;  /* 0x0000036000037945 */ /* 0x000fe80003800200 */
[----:B------:R-:W-:Y:S01]  /*0ac0*/  IMAD.IADD R8, R3, 0x1, -R8 ;  /* 0x0000000103087824 */ /* 0x000fe200078e0a08 */
[----:B------:R-:W-:-:S03]  /*0ad0*/  IADD3 R3, PT, PT, R10, -0x7f, RZ ;  /* 0xffffff810a037810 */ /* 0x000fc60007ffe0ff */
[----:B------:R0:W1:Y:S01]  /*0ae0*/  MUFU.RCP R7, R8 ;  /* 0x0000000800077308 */ /* 0x0000620000001000 */
[----:B------:R-:W-:Y:S01]  /*0af0*/  FADD.FTZ R9, -R8, -RZ ;  /* 0x800000ff08097221 */ /* 0x000fe20000010100 */
[C---:B------:R-:W-:Y:S01]  /*0b00*/  IMAD R0, R3.reuse, -0x800000, R0 ;  /* 0xff80000003007824 */ /* 0x040fe200078e0200 */
[----:B0-----:R-:W-:-:S05]  /*0b10*/  IADD3 R8, PT, PT, R3, 0x7f, -R12 ;  /* 0x0000007f03087810 */ /* 0x001fca0007ffe80c */
[----:B------:R-:W-:Y:S02]  /*0b20*/  IMAD.IADD R8, R8, 0x1, R5 ;  /* 0x0000000108087824 */ /* 0x000fe400078e0205 */
[----:B-1----:R-:W-:-:S04]  /*0b30*/  FFMA R10, R7, R9, 1 ;  /* 0x3f800000070a7423 */ /* 0x002fc80000000009 */
[----:B------:R-:W-:-:S04]  /*0b40*/  FFMA R14, R7, R10, R7 ;  /* 0x0000000a070e7223 */ /* 0x000fc80000000007 */
[----:B------:R-:W-:-:S04]  /*0b50*/  FFMA R7, R0, R14, RZ ;  /* 0x0000000e00077223 */ /* 0x000fc800000000ff */
[----:B------:R-:W-:-:S04]  /*0b60*/  FFMA R10, R9, R7, R0 ;  /* 0x00000007090a7223 */ /* 0x000fc80000000000 */
[----:B------:R-:W-:-:S04]  /*0b70*/  FFMA R7, R14, R10, R7 ;  /* 0x0000000a0e077223 */ /* 0x000fc80000000007 */
[----:B------:R-:W-:-:S04]  /*0b80*/  FFMA R10, R9, R7, R0 ;  /* 0x00000007090a7223 */ /* 0x000fc80000000000 */
[----:B------:R-:W-:-:S05]  /*0b90*/  FFMA R0, R14, R10, R7 ;  /* 0x0000000a0e007223 */ /* 0x000fca0000000007 */
[----:B------:R-:W-:-:S04]  /*0ba0*/  SHF.R.U32.HI R3, RZ, 0x17, R0 ;  /* 0x00000017ff037819 */ /* 0x000fc80000011600 */
[----:B------:R-:W-:-:S05]  /*0bb0*/  LOP3.LUT R3, R3, 0xff, RZ, 0xc0, !PT ;  /* 0x000000ff03037812 */ /* 0x000fca00078ec0ff */
[----:B------:R-:W-:-:S05]  /*0bc0*/  IMAD.IADD R9, R3, 0x1, R8 ;  /* 0x0000000103097824 */ /* 0x000fca00078e0208 */
[----:B------:R-:W-:-:S04]  /*0bd0*/  IADD3 R3, PT, PT, R9, -0x1, RZ ;  /* 0xffffffff09037810 */ /* 0x000fc80007ffe0ff */
[----:B------:R-:W-:-:S13]  /*0be0*/  ISETP.GE.U32.AND P0, PT, R3, 0xfe, PT ;  /* 0x000000fe0300780c */ /* 0x000fda0003f06070 */
[----:B------:R-:W-:Y:S05]  /*0bf0*/  @!P0 BRA `(.L_x_18) ;  /* 0x0000000000808947 */ /* 0x000fea0003800000 */
[----:B------:R-:W-:-:S13]  /*0c00*/  ISETP.GT.AND P0, PT, R9, 0xfe, PT ;  /* 0x000000fe0900780c */ /* 0x000fda0003f04270 */
[----:B------:R-:W-:Y:S05]  /*0c10*/  @P0 BRA `(.L_x_19) ;  /* 0x00000000006c0947 */ /* 0x000fea0003800000 */
[----:B------:R-:W-:-:S13]  /*0c20*/  ISETP.GE.AND P0, PT, R9, 0x1, PT ;  /* 0x000000010900780c */ /* 0x000fda0003f06270 */
[----:B------:R-:W-:Y:S05]  /*0c30*/  @P0 BRA `(.L_x_20) ;  /* 0x0000000000740947 */ /* 0x000fea0003800000 */
[----:B------:R-:W-:Y:S02]  /*0c40*/  ISETP.GE.AND P0, PT, R9, -0x18, PT ;  /* 0xffffffe80900780c */ /* 0x000fe40003f06270 */
[----:B------:R-:W-:-:S11]  /*0c50*/  LOP3.LUT R0, R0, 0x80000000, RZ, 0xc0, !PT ;  /* 0x8000000000007812 */ /* 0x000fd600078ec0ff */
[----:B------:R-:W-:Y:S05]  /*0c60*/  @!P0 BRA `(.L_x_20) ;  /* 0x0000000000688947 */ /* 0x000fea0003800000 */
[CCC-:B------:R-:W-:Y:S01]  /*0c70*/  FFMA.RZ R3, R14.reuse, R10.reuse, R7.reuse ;  /* 0x0000000a0e037223 */ /* 0x1c0fe2000000c007 */
[CCC-:B------:R-:W-:Y:S01]  /*0c80*/  FFMA.RM R8, R14.reuse, R10.reuse, R7.reuse ;  /* 0x0000000a0e087223 */ /* 0x1c0fe20000004007 */
[C---:B------:R-:W-:Y:S02]  /*0c90*/  ISETP.NE.AND P2, PT, R9.reuse, RZ, PT ;  /* 0x000000ff0900720c */ /* 0x040fe40003f45270 */
[----:B------:R-:W-:Y:S02]  /*0ca0*/  ISETP.NE.AND P1, PT, R9, RZ, PT ;  /* 0x000000ff0900720c */ /* 0x000fe40003f25270 */
[----:B------:R-:W-:Y:S01]  /*0cb0*/  LOP3.LUT R5, R3, 0x7fffff, RZ, 0xc0, !PT ;  /* 0x007fffff03057812 */ /* 0x000fe200078ec0ff */
[----:B------:R-:W-:Y:S01]  /*0cc0*/  FFMA.RP R3, R14, R10, R7 ;  /* 0x0000000a0e037223 */ /* 0x000fe20000008007 */
[----:B------:R-:W-:Y:S02]  /*0cd0*/  VIADD R10, R9, 0x20 ;  /* 0x00000020090a7836 */ /* 0x000fe40000000000 */
[----:B------:R-:W-:Y:S01]  /*0ce0*/  LOP3.LUT R5, R5, 0x800000, RZ, 0xfc, !PT ;  /* 0x0080000005057812 */ /* 0x000fe200078efcff */
[----:B------:R-:W-:Y:S01]  /*0cf0*/  IMAD.MOV R7, RZ, RZ, -R9 ;  /* 0x000000ffff077224 */ /* 0x000fe200078e0a09 */
[----:B------:R-:W-:-:S02]  /*0d00*/  FSETP.NEU.FTZ.AND P0, PT, R3, R8, PT ;  /* 0x000000080300720b */ /* 0x000fc40003f1d000 */
[----:B------:R-:W-:Y:S02]  /*0d10*/  SHF.L.U32 R10, R5, R10, RZ ;  /* 0x0000000a050a7219 */ /* 0x000fe400000006ff */
[----:B------:R-:W-:Y:S02]  /*0d20*/  SEL R8, R7, RZ, P2 ;  /* 0x000000ff07087207 */ /* 0x000fe40001000000 */
[----:B------:R-:W-:Y:S02]  /*0d30*/  ISETP.NE.AND P1, PT, R10, RZ, P1 ;  /* 0x000000ff0a00720c */ /* 0x000fe40000f25270 */
[----:B------:R-:W-:Y:S02]  /*0d40*/  SHF.R.U32.HI R8, RZ, R8, R5 ;  /* 0x00000008ff087219 */ /* 0x000fe40000011605 */
[----:B------:R-:W-:Y:S02]  /*0d50*/  PLOP3.LUT P0, PT, P0, P1, PT, 0xf8, 0x8f ;  /* 0x00000000008f781c */ /* 0x000fe40000703f70 */
[----:B------:R-:W-:-:S02]  /*0d60*/  SHF.R.U32.HI R10, RZ, 0x1, R8 ;  /* 0x00000001ff0a7819 */ /* 0x000fc40000011608 */
[----:B------:R-:W-:-:S04]  /*0d70*/  SEL R3, RZ, 0x1, !P0 ;  /* 0x00000001ff037807 */ /* 0x000fc80004000000 */
[----:B------:R-:W-:-:S04]  /*0d80*/  LOP3.LUT R3, R3, 0x1, R10, 0xf8, !PT ;  /* 0x0000000103037812 */ /* 0x000fc800078ef80a */
[----:B------:R-:W-:-:S04]  /*0d90*/  LOP3.LUT R3, R3, R8, RZ, 0xc0, !PT ;  /* 0x0000000803037212 */ /* 0x000fc800078ec0ff */
[----:B------:R-:W-:-:S04]  /*0da0*/  IADD3 R3, PT, PT, R10, R3, RZ ;  /* 0x000000030a037210 */ /* 0x000fc80007ffe0ff */
[----:B------:R-:W-:Y:S01]  /*0db0*/  LOP3.LUT R0, R3, R0, RZ, 0xfc, !PT ;  /* 0x0000000003007212 */ /* 0x000fe200078efcff */
[----:B------:R-:W-:Y:S06]  /*0dc0*/  BRA `(.L_x_20) ;  /* 0x0000000000107947 */ /* 0x000fec0003800000 */
.L_x_19:
[----:B------:R-:W-:-:S04]  /*0dd0*/  LOP3.LUT R0, R0, 0x80000000, RZ, 0xc0, !PT ;  /* 0x8000000000007812 */ /* 0x000fc800078ec0ff */
[----:B------:R-:W-:Y:S01]  /*0de0*/  LOP3.LUT R0, R0, 0x7f800000, RZ, 0xfc, !PT ;  /* 0x7f80000000007812 */ /* 0x000fe200078efcff */
[----:B------:R-:W-:Y:S06]  /*0df0*/  BRA `(.L_x_20) ;  /* 0x0000000000047947 */ /* 0x000fec0003800000 */
.L_x_18:
[----:B------:R-:W-:-:S07]  /*0e00*/  IMAD R0, R8, 0x800000, R0 ;  /* 0x0080000008007824 */ /* 0x000fce00078e0200 */
.L_x_20:
[----:B------:R-:W-:Y:S05]  /*0e10*/  BSYNC.RECONVERGENT B3 ;  /* 0x0000000000037941 */ /* 0x000fea0003800200 */
.L_x_17:
[----:B------:R-:W-:Y:S05]  /*0e20*/  BRA `(.L_x_21) ;  /* 0x0000000000207947 */ /* 0x000fea0003800000 */
.L_x_16:
[----:B------:R-:W-:-:S04]  /*0e30*/  LOP3.LUT R0, R3, 0x80000000, R0, 0x48, !PT ;  /* 0x8000000003007812 */ /* 0x000fc800078e4800 */
[----:B------:R-:W-:Y:S01]  /*0e40*/  LOP3.LUT R0, R0, 0x7f800000, RZ, 0xfc, !PT ;  /* 0x7f80000000007812 */ /* 0x000fe200078efcff */
[----:B------:R-:W-:Y:S06]  /*0e50*/  BRA `(.L_x_21) ;  /* 0x0000000000147947 */ /* 0x000fec0003800000 */
.L_x_15:
[----:B------:R-:W-:Y:S01]  /*0e60*/  LOP3.LUT R0, R3, 0x80000000, R0, 0x48, !PT ;  /* 0x8000000003007812 */ /* 0x000fe200078e4800 */
[----:B------:R-:W-:Y:S06]  /*0e70*/  BRA `(.L_x_21) ;  /* 0x00000000000c7947 */ /* 0x000fec0003800000 */
.L_x_14:
[----:B------:R-:W0:Y:S01]  /*0e80*/  MUFU.RSQ R0, -QNAN ;  /* 0xffc0000000007908 */ /* 0x000e220000001400 */
[----:B------:R-:W-:Y:S05]  /*0e90*/  BRA `(.L_x_21) ;  /* 0x0000000000047947 */ /* 0x000fea0003800000 */
.L_x_13:
[----:B------:R-:W-:-:S07]  /*0ea0*/  FADD.FTZ R0, R0, R3 ;  /* 0x0000000300007221 */ /* 0x000fce0000010000 */
.L_x_21:
[----:B------:R-:W-:Y:S05]  /*0eb0*/  BSYNC.RECONVERGENT B2 ;  /* 0x0000000000027941 */ /* 0x000fea0003800200 */
.L_x_11:
[----:B------:R-:W-:-:S04]  /*0ec0*/  HFMA2 R7, -RZ, RZ, 0, 0 ;  /* 0x00000000ff077431 */ /* 0x000fc800000001ff */
[----:B0-----:R-:W-:Y:S05]  /*0ed0*/  RET.REL.NODEC R6 `(_Z12julia_kernelPhiiffffiff) ;  /* 0xfffffff006487950 */ /* 0x001fea0003c3ffff */
.L_x_22:
[----:B------:R-:W-:-:S00]  /*0ee0*/  BRA `(.L_x_22) ;  /* 0xfffffffc00fc7947 */ /* 0x000fc0000383ffff */
[----:B------:R-:W-:-:S00]  /*0ef0*/  NOP ;  /* 0x0000000000007918 */ /* 0x000fc00000000000 */
        /* <DEDUP_REMOVED lines=8> */
.L_x_23:


//--------------------- .nv.shared.reserved.0     --------------------------
	.section	.nv.shared.reserved.0,"aw",@nobits
	.weak		__nv_reservedSMEM_offset_0_alias
	.size		__nv_reservedSMEM_offset_0_alias, 0, 64
	.other		__nv_reservedSMEM_offset_0_alias,@"STO_CUDA_RESERVED_SHARED STV_DEFAULT"
__nv_reservedSMEM_offset_0_alias:
	.zero		0
	.zero		64


//--------------------- .nv.constant0._Z12julia_kernelPhiiffffiff --------------------------
	.section	.nv.constant0._Z12julia_kernelPhiiffffiff,"a",@progbits
	.sectionflags	@""
	.align	4
.nv.constant0._Z12julia_kernelPhiiffffiff:
	.zero		940


//--------------------- SYMBOLS --------------------------

	.type		.nv.reservedSmem.offset0,@object
	.size		.nv.reservedSmem.offset0,0x4
